//
// Generated by NVIDIA NVVM Compiler
//
// Compiler Build ID: CL-36424714
// Cuda compilation tools, release 13.0, V13.0.88
// Based on NVVM 20.0.0
//

.version 9.0
.target sm_100
.address_size 64

	// .globl	default_function_kernel_1

.visible .entry default_function_kernel_1(
	.param .u64 .ptr .align 1 default_function_kernel_1_param_0,
	.param .u64 .ptr .align 1 default_function_kernel_1_param_1
)
.maxntid 32
{
	.reg .pred 	%p<7>;
	.reg .b32 	%r<12>;
	.reg .b32 	%f<40>;
	.reg .b64 	%rd<9>;

	ld.param.u64 	%rd1, [default_function_kernel_1_param_0];
	ld.param.u64 	%rd2, [default_function_kernel_1_param_1];
	cvta.to.global.u64 	%rd3, %rd2;
	mov.u32 	%r4, %ctaid.x;
	shl.b32 	%r5, %r4, 5;
	mov.u32 	%r6, %tid.x;
	or.b32  	%r1, %r5, %r6;
	mul.wide.u32 	%rd4, %r1, 4;
	add.s64 	%rd5, %rd3, %rd4;
	ld.global.nc.f32 	%f5, [%rd5];
	mov.f32 	%f6, 0f3F800000;
	sub.rn.f32 	%f7, %f5, %f6;
	mov.b32 	%r2, %f7;
	setp.gt.u32 	%p1, %r2, 1258291200;
	fma.rn.f32 	%f8, %f5, %f5, 0fBF800000;
	rsqrt.approx.ftz.f32 	%f9, %f8;
	mul.f32 	%f10, %f8, %f9;
	mul.f32 	%f11, %f9, 0f3F000000;
	neg.f32 	%f12, %f10;
	fma.rn.f32 	%f13, %f12, %f10, %f8;
	fma.rn.f32 	%f14, %f13, %f11, %f10;
	setp.eq.f32 	%p2, %f8, 0f00000000;
	selp.f32 	%f15, 0f00000000, %f14, %p2;
	selp.f32 	%f16, 0fBF800001, %f15, %p1;
	add.f32 	%f1, %f7, %f16;
	add.rz.f32 	%f17, %f1, %f6;
	mov.b32 	%r7, %f17;
	add.s32 	%r8, %r7, -1061158912;
	and.b32  	%r9, %r8, -8388608;
	mov.b32 	%r3, %f1;
	sub.s32 	%r10, %r3, %r9;
	mov.b32 	%f18, %r10;
	sub.s32 	%r11, 1082130432, %r9;
	mov.b32 	%f19, %r11;
	fma.rn.f32 	%f20, %f19, 0f3E800000, 0fBF800000;
	add.f32 	%f21, %f20, %f18;
	cvt.rn.f32.s32 	%f22, %r9;
	mul.f32 	%f23, %f22, 0f34000000;
	fma.rn.f32 	%f24, %f21, 0fBD39BF78, 0f3DD80012;
	fma.rn.f32 	%f25, %f24, %f21, 0fBE0778E0;
	fma.rn.f32 	%f26, %f25, %f21, 0f3E146475;
	fma.rn.f32 	%f27, %f26, %f21, 0fBE2A68DD;
	fma.rn.f32 	%f28, %f27, %f21, 0f3E4CAF9E;
	fma.rn.f32 	%f29, %f28, %f21, 0fBE800042;
	fma.rn.f32 	%f30, %f29, %f21, 0f3EAAAAE6;
	fma.rn.f32 	%f31, %f30, %f21, 0fBF000000;
	mul.f32 	%f32, %f21, %f31;
	fma.rn.f32 	%f33, %f32, %f21, %f21;
	fma.rn.f32 	%f39, %f23, 0f3F317218, %f33;
	setp.lt.u32 	%p3, %r3, 2139095040;
	@%p3 bra 	$L__BB0_2;
	setp.gt.s32 	%p4, %r3, -1082130432;
	fma.rn.f32 	%f34, %f1, 0f7F800000, 0f7F800000;
	selp.f32 	%f35, %f34, %f39, %p4;
	setp.eq.f32 	%p5, %f1, 0f00000000;
	selp.f32 	%f39, 0f80000000, %f35, %p5;
$L__BB0_2:
	setp.gt.u32 	%p6, %r2, 1258291200;
	cvta.to.global.u64 	%rd6, %rd1;
	add.f32 	%f36, %f39, 0f3F317218;
	selp.f32 	%f37, %f36, %f39, %p6;
	abs.f32 	%f38, %f37;
	add.s64 	%rd8, %rd6, %rd4;
	st.global.f32 	[%rd8], %f38;
	ret;

}
	// .globl	default_function_kernel_3
.visible .entry default_function_kernel_3(
	.param .u64 .ptr .align 1 default_function_kernel_3_param_0,
	.param .u64 .ptr .align 1 default_function_kernel_3_param_1
)
.maxntid 24
{
	.reg .pred 	%p<7>;
	.reg .b32 	%r<10>;
	.reg .b32 	%f<39>;
	.reg .b64 	%rd<9>;

	ld.param.u64 	%rd1, [default_function_kernel_3_param_0];
	ld.param.u64 	%rd2, [default_function_kernel_3_param_1];
	cvta.to.global.u64 	%rd3, %rd2;
	mov.u32 	%r3, %ctaid.x;
	mov.u32 	%r4, %tid.x;
	mad.lo.s32 	%r1, %r3, 24, %r4;
	mul.wide.u32 	%rd4, %r1, 4;
	add.s64 	%rd5, %rd3, %rd4;
	ld.global.nc.f32 	%f1, [%rd5];
	abs.f32 	%f2, %f1;
	fma.rn.f32 	%f7, %f1, %f1, 0f3F800000;
	rsqrt.approx.ftz.f32 	%f8, %f7;
	fma.rn.f32 	%f9, %f7, %f8, 0f3F800000;
	rcp.approx.ftz.f32 	%f10, %f9;
	mul.f32 	%f11, %f2, %f10;
	fma.rn.f32 	%f12, %f2, %f11, %f2;
	setp.gt.f32 	%p1, %f2, 0f4B000000;
	selp.f32 	%f3, %f2, %f12, %p1;
	mov.f32 	%f13, 0f3F800000;
	add.rz.f32 	%f14, %f3, %f13;
	mov.b32 	%r5, %f14;
	add.s32 	%r6, %r5, -1061158912;
	and.b32  	%r7, %r6, -8388608;
	mov.b32 	%r2, %f3;
	sub.s32 	%r8, %r2, %r7;
	mov.b32 	%f15, %r8;
	sub.s32 	%r9, 1082130432, %r7;
	mov.b32 	%f16, %r9;
	fma.rn.f32 	%f17, %f16, 0f3E800000, 0fBF800000;
	add.f32 	%f18, %f17, %f15;
	cvt.rn.f32.s32 	%f19, %r7;
	mul.f32 	%f20, %f19, 0f34000000;
	fma.rn.f32 	%f21, %f18, 0fBD39BF78, 0f3DD80012;
	fma.rn.f32 	%f22, %f21, %f18, 0fBE0778E0;
	fma.rn.f32 	%f23, %f22, %f18, 0f3E146475;
	fma.rn.f32 	%f24, %f23, %f18, 0fBE2A68DD;
	fma.rn.f32 	%f25, %f24, %f18, 0f3E4CAF9E;
	fma.rn.f32 	%f26, %f25, %f18, 0fBE800042;
	fma.rn.f32 	%f27, %f26, %f18, 0f3EAAAAE6;
	fma.rn.f32 	%f28, %f27, %f18, 0fBF000000;
	mul.f32 	%f29, %f18, %f28;
	fma.rn.f32 	%f30, %f29, %f18, %f18;
	fma.rn.f32 	%f38, %f20, 0f3F317218, %f30;
	setp.lt.u32 	%p2, %r2, 2139095040;
	@%p2 bra 	$L__BB1_2;
	setp.gt.s32 	%p3, %r2, -1082130432;
	fma.rn.f32 	%f31, %f3, 0f7F800000, 0f7F800000;
	selp.f32 	%f32, %f31, %f38, %p3;
	setp.eq.f32 	%p4, %f3, 0f00000000;
	selp.f32 	%f38, 0f80000000, %f32, %p4;
$L__BB1_2:
	setp.gt.f32 	%p5, %f2, 0f4B000000;
	cvta.to.global.u64 	%rd6, %rd1;
	add.f32 	%f33, %f38, 0f3F317218;
	selp.f32 	%f34, %f33, %f38, %p5;
	setp.num.f32 	%p6, %f2, %f2;
	copysign.f32 	%f35, %f1, %f34;
	selp.f32 	%f36, %f35, %f34, %p6;
	add.f32 	%f37, %f1, %f36;
	add.s64 	%rd8, %rd6, %rd4;
	st.global.f32 	[%rd8], %f37;
	ret;

}
	// .globl	default_function_kernel
.visible .entry default_function_kernel(
	.param .u64 .ptr .align 1 default_function_kernel_param_0,
	.param .u64 .ptr .align 1 default_function_kernel_param_1
)
.maxntid 32
{
	.reg .pred 	%p<3>;
	.reg .b32 	%r<5>;
	.reg .b32 	%f<20>;
	.reg .b64 	%rd<8>;

	ld.param.u64 	%rd1, [default_function_kernel_param_0];
	ld.param.u64 	%rd2, [default_function_kernel_param_1];
	cvta.to.global.u64 	%rd3, %rd1;
	cvta.to.global.u64 	%rd4, %rd2;
	mov.u32 	%r1, %ctaid.x;
	shl.b32 	%r2, %r1, 5;
	mov.u32 	%r3, %tid.x;
	or.b32  	%r4, %r2, %r3;
	mul.wide.u32 	%rd5, %r4, 4;
	add.s64 	%rd6, %rd4, %rd5;
	ld.global.nc.f32 	%f1, [%rd6];
	abs.f32 	%f2, %f1;
	setp.gt.f32 	%p1, %f2, 0f3F800000;
	rcp.approx.ftz.f32 	%f3, %f2;
	selp.f32 	%f4, %f3, %f2, %p1;
	mul.f32 	%f5, %f4, %f4;
	fma.rn.f32 	%f6, %f5, 0f3B2090AA, 0fBC6BE14F;
	fma.rn.f32 	%f7, %f6, %f5, 0f3D23397E;
	fma.rn.f32 	%f8, %f7, %f5, 0fBD948A7A;
	fma.rn.f32 	%f9, %f8, %f5, 0f3DD76B21;
	fma.rn.f32 	%f10, %f9, %f5, 0fBE111E88;
	fma.rn.f32 	%f11, %f10, %f5, 0f3E4CAF60;
	fma.rn.f32 	%f12, %f11, %f5, 0fBEAAAA27;
	mul.f32 	%f13, %f5, %f12;
	fma.rn.f32 	%f14, %f13, %f4, %f4;
	neg.f32 	%f15, %f14;
	fma.rn.f32 	%f16, 0f3F6EE581, 0f3FD774EB, %f15;
	selp.f32 	%f17, %f16, %f14, %p1;
	setp.num.f32 	%p2, %f2, %f2;
	copysign.f32 	%f18, %f1, %f17;
	selp.f32 	%f19, %f18, %f17, %p2;
	add.s64 	%rd7, %rd3, %rd5;
	st.global.f32 	[%rd7], %f19;
	ret;

}
	// .globl	default_function_kernel_4
.visible .entry default_function_kernel_4(
	.param .u64 .ptr .align 1 default_function_kernel_4_param_0,
	.param .u64 .ptr .align 1 default_function_kernel_4_param_1
)
.maxntid 4
{
	.reg .pred 	%p<7>;
	.reg .b32 	%r<11>;
	.reg .b32 	%f<39>;
	.reg .b64 	%rd<9>;

	ld.param.u64 	%rd1, [default_function_kernel_4_param_0];
	ld.param.u64 	%rd2, [default_function_kernel_4_param_1];
	cvta.to.global.u64 	%rd3, %rd2;
	mov.u32 	%r3, %ctaid.x;
	shl.b32 	%r4, %r3, 2;
	mov.u32 	%r5, %tid.x;
	or.b32  	%r1, %r4, %r5;
	mul.wide.u32 	%rd4, %r1, 4;
	add.s64 	%rd5, %rd3, %rd4;
	ld.global.nc.f32 	%f1, [%rd5];
	abs.f32 	%f2, %f1;
	fma.rn.f32 	%f7, %f1, %f1, 0f3F800000;
	rsqrt.approx.ftz.f32 	%f8, %f7;
	fma.rn.f32 	%f9, %f7, %f8, 0f3F800000;
	rcp.approx.ftz.f32 	%f10, %f9;
	mul.f32 	%f11, %f2, %f10;
	fma.rn.f32 	%f12, %f2, %f11, %f2;
	setp.gt.f32 	%p1, %f2, 0f4B000000;
	selp.f32 	%f3, %f2, %f12, %p1;
	mov.f32 	%f13, 0f3F800000;
	add.rz.f32 	%f14, %f3, %f13;
	mov.b32 	%r6, %f14;
	add.s32 	%r7, %r6, -1061158912;
	and.b32  	%r8, %r7, -8388608;
	mov.b32 	%r2, %f3;
	sub.s32 	%r9, %r2, %r8;
	mov.b32 	%f15, %r9;
	sub.s32 	%r10, 1082130432, %r8;
	mov.b32 	%f16, %r10;
	fma.rn.f32 	%f17, %f16, 0f3E800000, 0fBF800000;
	add.f32 	%f18, %f17, %f15;
	cvt.rn.f32.s32 	%f19, %r8;
	mul.f32 	%f20, %f19, 0f34000000;
	fma.rn.f32 	%f21, %f18, 0fBD39BF78, 0f3DD80012;
	fma.rn.f32 	%f22, %f21, %f18, 0fBE0778E0;
	fma.rn.f32 	%f23, %f22, %f18, 0f3E146475;
	fma.rn.f32 	%f24, %f23, %f18, 0fBE2A68DD;
	fma.rn.f32 	%f25, %f24, %f18, 0f3E4CAF9E;
	fma.rn.f32 	%f26, %f25, %f18, 0fBE800042;
	fma.rn.f32 	%f27, %f26, %f18, 0f3EAAAAE6;
	fma.rn.f32 	%f28, %f27, %f18, 0fBF000000;
	mul.f32 	%f29, %f18, %f28;
	fma.rn.f32 	%f30, %f29, %f18, %f18;
	fma.rn.f32 	%f38, %f20, 0f3F317218, %f30;
	setp.lt.u32 	%p2, %r2, 2139095040;
	@%p2 bra 	$L__BB3_2;
	setp.gt.s32 	%p3, %r2, -1082130432;
	fma.rn.f32 	%f31, %f3, 0f7F800000, 0f7F800000;
	selp.f32 	%f32, %f31, %f38, %p3;
	setp.eq.f32 	%p4, %f3, 0f00000000;
	selp.f32 	%f38, 0f80000000, %f32, %p4;
$L__BB3_2:
	setp.gt.f32 	%p5, %f2, 0f4B000000;
	cvta.to.global.u64 	%rd6, %rd1;
	add.f32 	%f33, %f38, 0f3F317218;
	selp.f32 	%f34, %f33, %f38, %p5;
	setp.num.f32 	%p6, %f2, %f2;
	copysign.f32 	%f35, %f1, %f34;
	selp.f32 	%f36, %f35, %f34, %p6;
	add.f32 	%f37, %f1, %f36;
	add.s64 	%rd8, %rd6, %rd4;
	st.global.f32 	[%rd8], %f37;
	ret;

}
	// .globl	default_function_kernel_2
.visible .entry default_function_kernel_2(
	.param .u64 .ptr .align 1 default_function_kernel_2_param_0,
	.param .u64 .ptr .align 1 default_function_kernel_2_param_1
)
.maxntid 32
{
	.reg .pred 	%p<5>;
	.reg .b32 	%r<11>;
	.reg .b32 	%f<35>;
	.reg .b64 	%rd<9>;

	ld.param.u64 	%rd1, [default_function_kernel_2_param_0];
	ld.param.u64 	%rd2, [default_function_kernel_2_param_1];
	cvta.to.global.u64 	%rd3, %rd2;
	mov.u32 	%r3, %ctaid.x;
	shl.b32 	%r4, %r3, 5;
	mov.u32 	%r5, %tid.x;
	or.b32  	%r1, %r4, %r5;
	mul.wide.u32 	%rd4, %r1, 4;
	add.s64 	%rd5, %rd3, %rd4;
	ld.global.nc.f32 	%f1, [%rd5];
	abs.f32 	%f6, %f1;
	mov.f32 	%f7, 0f3F800000;
	sub.f32 	%f8, %f7, %f6;
	rcp.approx.ftz.f32 	%f9, %f8;
	add.f32 	%f10, %f9, %f9;
	mul.f32 	%f11, %f6, %f10;
	setp.gt.f32 	%p1, %f6, 0f7E800000;
	selp.f32 	%f2, 0fC0000000, %f11, %p1;
	add.rz.f32 	%f12, %f2, %f7;
	mov.b32 	%r6, %f12;
	add.s32 	%r7, %r6, -1061158912;
	and.b32  	%r8, %r7, -8388608;
	mov.b32 	%r2, %f2;
	sub.s32 	%r9, %r2, %r8;
	mov.b32 	%f13, %r9;
	sub.s32 	%r10, 1082130432, %r8;
	mov.b32 	%f14, %r10;
	fma.rn.f32 	%f15, %f14, 0f3E800000, 0fBF800000;
	add.f32 	%f16, %f15, %f13;
	cvt.rn.f32.s32 	%f17, %r8;
	mul.f32 	%f18, %f17, 0f34000000;
	fma.rn.f32 	%f19, %f16, 0fBD39BF78, 0f3DD80012;
	fma.rn.f32 	%f20, %f19, %f16, 0fBE0778E0;
	fma.rn.f32 	%f21, %f20, %f16, 0f3E146475;
	fma.rn.f32 	%f22, %f21, %f16, 0fBE2A68DD;
	fma.rn.f32 	%f23, %f22, %f16, 0f3E4CAF9E;
	fma.rn.f32 	%f24, %f23, %f16, 0fBE800042;
	fma.rn.f32 	%f25, %f24, %f16, 0f3EAAAAE6;
	fma.rn.f32 	%f26, %f25, %f16, 0fBF000000;
	mul.f32 	%f27, %f16, %f26;
	fma.rn.f32 	%f28, %f27, %f16, %f16;
	fma.rn.f32 	%f34, %f18, 0f3F317218, %f28;
	setp.lt.u32 	%p2, %r2, 2139095040;
	@%p2 bra 	$L__BB4_2;
	setp.gt.s32 	%p3, %r2, -1082130432;
	fma.rn.f32 	%f29, %f2, 0f7F800000, 0f7F800000;
	selp.f32 	%f30, %f29, %f34, %p3;
	setp.eq.f32 	%p4, %f2, 0f00000000;
	selp.f32 	%f34, 0f80000000, %f30, %p4;
$L__BB4_2:
	cvta.to.global.u64 	%rd6, %rd1;
	mov.f32 	%f31, 0f3F000000;
	copysign.f32 	%f32, %f1, %f31;
	mul.f32 	%f33, %f32, %f34;
	add.s64 	%rd8, %rd6, %rd4;
	st.global.f32 	[%rd8], %f33;
	ret;

}


// ===== COMPILED SASS (sm_100) =====

	.target	sm_100

	.elftype	@"ET_EXEC"


//--------------------- .note.nv.tkinfo           --------------------------
	.section	.note.nv.tkinfo,"",@"SHT_NOTE"
	.sectionflags	@"SHF_NOTE_NV_TKINFO"
	.tkinfo
        /*0018*/ 	.word	0x00000002
        /*0030*/ 	.string	""
        /*0030*/ 	.string	"ptxas"
        /*0030*/ 	.string	"Cuda compilation tools, release 13.0, V13.0.88"
        /*0030*/ 	.string	"Build cuda_13.0.r13.0/compiler.36424714_0"
        /*0030*/ 	.string	"-arch sm_100 -m 64 "



//--------------------- .note.nv.cuinfo           --------------------------
	.section	.note.nv.cuinfo,"",@"SHT_NOTE"
	.sectionflags	@"SHF_NOTE_NV_CUINFO"
        /*0018*/ 	.short	0x0002
        /*001a*/ 	.short	0x0064
        /*001c*/ 	.short	0x0082
	.zero		2


//--------------------- .nv.info                  --------------------------
	.section	.nv.info,"",@"SHT_CUDA_INFO"
	.align	4


	//----- nvinfo : EIATTR_REGCOUNT
	.align		4
        /*0000*/ 	.byte	0x04, 0x2f
        /*0002*/ 	.short	(.L_1 - .L_0)
	.align		4
.L_0:
        /*0004*/ 	.word	index@(default_function_kernel_1)
        /*0008*/ 	.word	0x0000000c


	//----- nvinfo : EIATTR_FRAME_SIZE
	.align		4
.L_1:
        /*000c*/ 	.byte	0x04, 0x11
        /*000e*/ 	.short	(.L_3 - .L_2)
	.align		4
.L_2:
        /*0010*/ 	.word	index@(default_function_kernel_1)
        /*0014*/ 	.word	0x00000000


	//----- nvinfo : EIATTR_REGCOUNT
	.align		4
.L_3:
        /*0018*/ 	.byte	0x04, 0x2f
        /*001a*/ 	.short	(.L_5 - .L_4)
	.align		4
.L_4:
        /*001c*/ 	.word	index@(default_function_kernel_3)
        /*0020*/ 	.word	0x0000000c


	//----- nvinfo : EIATTR_FRAME_SIZE
	.align		4
.L_5:
        /*0024*/ 	.byte	0x04, 0x11
        /*0026*/ 	.short	(.L_7 - .L_6)
	.align		4
.L_6:
        /*0028*/ 	.word	index@(default_function_kernel_3)
        /*002c*/ 	.word	0x00000000


	//----- nvinfo : EIATTR_REGCOUNT
	.align		4
.L_7:
        /*0030*/ 	.byte	0x04, 0x2f
        /*0032*/ 	.short	(.L_9 - .L_8)
	.align		4
.L_8:
        /*0034*/ 	.word	index@(default_function_kernel)
        /*0038*/ 	.word	0x0000000c


	//----- nvinfo : EIATTR_FRAME_SIZE
	.align		4
.L_9:
        /*003c*/ 	.byte	0x04, 0x11
        /*003e*/ 	.short	(.L_11 - .L_10)
	.align		4
.L_10:
        /*0040*/ 	.word	index@(default_function_kernel)
        /*0044*/ 	.word	0x00000000


	//----- nvinfo : EIATTR_REGCOUNT
	.align		4
.L_11:
        /*0048*/ 	.byte	0x04, 0x2f
        /*004a*/ 	.short	(.L_13 - .L_12)
	.align		4
.L_12:
        /*004c*/ 	.word	index@(default_function_kernel_4)
        /*0050*/ 	.word	0x0000000c


	//----- nvinfo : EIATTR_FRAME_SIZE
	.align		4
.L_13:
        /*0054*/ 	.byte	0x04, 0x11
        /*0056*/ 	.short	(.L_15 - .L_14)
	.align		4
.L_14:
        /*0058*/ 	.word	index@(default_function_kernel_4)
        /*005c*/ 	.word	0x00000000


	//----- nvinfo : EIATTR_REGCOUNT
	.align		4
.L_15:
        /*0060*/ 	.byte	0x04, 0x2f
        /*0062*/ 	.short	(.L_17 - .L_16)
	.align		4
.L_16:
        /*0064*/ 	.word	index@(default_function_kernel_2)
        /*0068*/ 	.word	0x0000000c


	//----- nvinfo : EIATTR_FRAME_SIZE
	.align		4
.L_17:
        /*006c*/ 	.byte	0x04, 0x11
        /*006e*/ 	.short	(.L_19 - .L_18)
	.align		4
.L_18:
        /*0070*/ 	.word	index@(default_function_kernel_2)
        /*0074*/ 	.word	0x00000000


	//----- nvinfo : EIATTR_MIN_STACK_SIZE
	.align		4
.L_19:
        /*0078*/ 	.byte	0x04, 0x12
        /*007a*/ 	.short	(.L_21 - .L_20)
	.align		4
.L_20:
        /*007c*/ 	.word	index@(default_function_kernel_2)
        /*0080*/ 	.word	0x00000000


	//----- nvinfo : EIATTR_MIN_STACK_SIZE
	.align		4
.L_21:
        /*0084*/ 	.byte	0x04, 0x12
        /*0086*/ 	.short	(.L_23 - .L_22)
	.align		4
.L_22:
        /*0088*/ 	.word	index@(default_function_kernel_4)
        /*008c*/ 	.word	0x00000000


	//----- nvinfo : EIATTR_MIN_STACK_SIZE
	.align		4
.L_23:
        /*0090*/ 	.byte	0x04, 0x12
        /*0092*/ 	.short	(.L_25 - .L_24)
	.align		4
.L_24:
        /*0094*/ 	.word	index@(default_function_kernel)
        /*0098*/ 	.word	0x00000000


	//----- nvinfo : EIATTR_MIN_STACK_SIZE
	.align		4
.L_25:
        /*009c*/ 	.byte	0x04, 0x12
        /*009e*/ 	.short	(.L_27 - .L_26)
	.align		4
.L_26:
        /*00a0*/ 	.word	index@(default_function_kernel_3)
        /*00a4*/ 	.word	0x00000000


	//----- nvinfo : EIATTR_MIN_STACK_SIZE
	.align		4
.L_27:
        /*00a8*/ 	.byte	0x04, 0x12
        /*00aa*/ 	.short	(.L_29 - .L_28)
	.align		4
.L_28:
        /*00ac*/ 	.word	index@(default_function_kernel_1)
        /*00b0*/ 	.word	0x00000000
.L_29:


//--------------------- .nv.compat                --------------------------
	.section	.nv.compat,"",@"SHT_CUDA_COMPAT_INFO"
	.align	4
        /*0000*/ 	.byte	0x02, 0x09, 0x00, 0x00, 0x02, 0x02, 0x01, 0x00, 0x02, 0x05, 0x05, 0x00, 0x03, 0x07, 0x01, 0x01
        /*0010*/ 	.byte	0x02, 0x03, 0x00, 0x00, 0x02, 0x06, 0x01, 0x00, 0x04, 0x0b, 0x08, 0x00, 0x01, 0x00, 0x00, 0x00
        /*0020*/ 	.byte	0x00, 0x00, 0x00, 0x00


//--------------------- .nv.info.default_function_kernel_2 --------------------------
	.section	.nv.info.default_function_kernel_2,"",@"SHT_CUDA_INFO"
	.sectionflags	@""
	.align	4


	//----- nvinfo : EIATTR_CUDA_API_VERSION
	.align		4
        /*0000*/ 	.byte	0x04, 0x37
        /*0002*/ 	.short	(.L_31 - .L_30)
.L_30:
        /*0004*/ 	.word	0x00000082


	//----- nvinfo : EIATTR_KPARAM_INFO
	.align		4
.L_31:
        /*0008*/ 	.byte	0x04, 0x17
        /*000a*/ 	.short	(.L_33 - .L_32)
.L_32:
        /*000c*/ 	.word	0x00000000
        /*0010*/ 	.short	0x0001
        /*0012*/ 	.short	0x0008
        /*0014*/ 	.byte	0x00, 0xf5, 0x21, 0x00


	//----- nvinfo : EIATTR_KPARAM_INFO
	.align		4
.L_33:
        /*0018*/ 	.byte	0x04, 0x17
        /*001a*/ 	.short	(.L_35 - .L_34)
.L_34:
        /*001c*/ 	.word	0x00000000
        /*0020*/ 	.short	0x0000
        /*0022*/ 	.short	0x0000
        /*0024*/ 	.byte	0x00, 0xf5, 0x21, 0x00


	//----- nvinfo : EIATTR_SPARSE_MMA_MASK
	.align		4
.L_35:
        /*0028*/ 	.byte	0x03, 0x50
        /*002a*/ 	.short	0x0000


	//----- nvinfo : EIATTR_MAXREG_COUNT
	.align		4
        /*002c*/ 	.byte	0x03, 0x1b
        /*002e*/ 	.short	0x00ff


	//----- nvinfo : EIATTR_MERCURY_ISA_VERSION
	.align		4
        /*0030*/ 	.byte	0x03, 0x5f
        /*0032*/ 	.short	0x0101


	//----- nvinfo : EIATTR_VRC_CTA_INIT_COUNT
	.align		4
        /*0034*/ 	.byte	0x02, 0x4a
	.zero		1
	.zero		1


	//----- nvinfo : EIATTR_EXIT_INSTR_OFFSETS
	.align		4
        /*0038*/ 	.byte	0x04, 0x1c
        /*003a*/ 	.short	(.L_37 - .L_36)


	//   ....[0]....
.L_36:
        /*003c*/ 	.word	0x00000310


	//----- nvinfo : EIATTR_MAX_THREADS
	.align		4
.L_37:
        /*0040*/ 	.byte	0x04, 0x05
        /*0042*/ 	.short	(.L_39 - .L_38)
.L_38:
        /*0044*/ 	.word	0x00000020
        /*0048*/ 	.word	0x00000001
        /*004c*/ 	.word	0x00000001


	//----- nvinfo : EIATTR_CBANK_PARAM_SIZE
	.align		4
.L_39:
        /*0050*/ 	.byte	0x03, 0x19
        /*0052*/ 	.short	0x0010


	//----- nvinfo : EIATTR_PARAM_CBANK
	.align		4
        /*0054*/ 	.byte	0x04, 0x0a
        /*0056*/ 	.short	(.L_41 - .L_40)
	.align		4
.L_40:
        /*0058*/ 	.word	index@(.nv.constant0.default_function_kernel_2)
        /*005c*/ 	.short	0x0380
        /*005e*/ 	.short	0x0010


	//----- nvinfo : EIATTR_SW_WAR
	.align		4
.L_41:
        /*0060*/ 	.byte	0x04, 0x36
        /*0062*/ 	.short	(.L_43 - .L_42)
.L_42:
        /*0064*/ 	.word	0x00000008
.L_43:


//--------------------- .nv.info.default_function_kernel_4 --------------------------
	.section	.nv.info.default_function_kernel_4,"",@"SHT_CUDA_INFO"
	.sectionflags	@""
	.align	4


	//----- nvinfo : EIATTR_CUDA_API_VERSION
	.align		4
        /*0000*/ 	.byte	0x04, 0x37
        /*0002*/ 	.short	(.L_45 - .L_44)
.L_44:
        /*0004*/ 	.word	0x00000082


	//----- nvinfo : EIATTR_KPARAM_INFO
	.align		4
.L_45:
        /*0008*/ 	.byte	0x04, 0x17
        /*000a*/ 	.short	(.L_47 - .L_46)
.L_46:
        /*000c*/ 	.word	0x00000000
        /*0010*/ 	.short	0x0001
        /*0012*/ 	.short	0x0008
        /*0014*/ 	.byte	0x00, 0xf5, 0x21, 0x00


	//----- nvinfo : EIATTR_KPARAM_INFO
	.align		4
.L_47:
        /*0018*/ 	.byte	0x04, 0x17
        /*001a*/ 	.short	(.L_49 - .L_48)
.L_48:
        /*001c*/ 	.word	0x00000000
        /*0020*/ 	.short	0x0000
        /*0022*/ 	.short	0x0000
        /*0024*/ 	.byte	0x00, 0xf5, 0x21, 0x00


	//----- nvinfo : EIATTR_SPARSE_MMA_MASK
	.align		4
.L_49:
        /*0028*/ 	.byte	0x03, 0x50
        /*002a*/ 	.short	0x0000


	//----- nvinfo : EIATTR_MAXREG_COUNT
	.align		4
        /*002c*/ 	.byte	0x03, 0x1b
        /*002e*/ 	.short	0x00ff


	//----- nvinfo : EIATTR_MERCURY_ISA_VERSION
	.align		4
        /*0030*/ 	.byte	0x03, 0x5f
        /*0032*/ 	.short	0x0101


	//----- nvinfo : EIATTR_VRC_CTA_INIT_COUNT
	.align		4
        /*0034*/ 	.byte	0x02, 0x4a
	.zero		1
	.zero		1


	//----- nvinfo : EIATTR_EXIT_INSTR_OFFSETS
	.align		4
        /*0038*/ 	.byte	0x04, 0x1c
        /*003a*/ 	.short	(.L_51 - .L_50)


	//   ....[0]....
.L_50:
        /*003c*/ 	.word	0x00000350


	//----- nvinfo : EIATTR_MAX_THREADS
	.align		4
.L_51:
        /*0040*/ 	.byte	0x04, 0x05
        /*0042*/ 	.short	(.L_53 - .L_52)
.L_52:
        /*0044*/ 	.word	0x00000004
        /*0048*/ 	.word	0x00000001
        /*004c*/ 	.word	0x00000001


	//----- nvinfo : EIATTR_CBANK_PARAM_SIZE
	.align		4
.L_53:
        /*0050*/ 	.byte	0x03, 0x19
        /*0052*/ 	.short	0x0010


	//----- nvinfo : EIATTR_PARAM_CBANK
	.align		4
        /*0054*/ 	.byte	0x04, 0x0a
        /*0056*/ 	.short	(.L_55 - .L_54)
	.align		4
.L_54:
        /*0058*/ 	.word	index@(.nv.constant0.default_function_kernel_4)
        /*005c*/ 	.short	0x0380
        /*005e*/ 	.short	0x0010


	//----- nvinfo : EIATTR_SW_WAR
	.align		4
.L_55:
        /*0060*/ 	.byte	0x04, 0x36
        /*0062*/ 	.short	(.L_57 - .L_56)
.L_56:
        /*0064*/ 	.word	0x00000008
.L_57:


//--------------------- .nv.info.default_function_kernel --------------------------
	.section	.nv.info.default_function_kernel,"",@"SHT_CUDA_INFO"
	.sectionflags	@""
	.align	4


	//----- nvinfo : EIATTR_CUDA_API_VERSION
	.align		4
        /*0000*/ 	.byte	0x04, 0x37
        /*0002*/ 	.short	(.L_59 - .L_58)
.L_58:
        /*0004*/ 	.word	0x00000082


	//----- nvinfo : EIATTR_KPARAM_INFO
	.align		4
.L_59:
        /*0008*/ 	.byte	0x04, 0x17
        /*000a*/ 	.short	(.L_61 - .L_60)
.L_60:
        /*000c*/ 	.word	0x00000000
        /*0010*/ 	.short	0x0001
        /*0012*/ 	.short	0x0008
        /*0014*/ 	.byte	0x00, 0xf5, 0x21, 0x00


	//----- nvinfo : EIATTR_KPARAM_INFO
	.align		4
.L_61:
        /*0018*/ 	.byte	0x04, 0x17
        /*001a*/ 	.short	(.L_63 - .L_62)
.L_62:
        /*001c*/ 	.word	0x00000000
        /*0020*/ 	.short	0x0000
        /*0022*/ 	.short	0x0000
        /*0024*/ 	.byte	0x00, 0xf5, 0x21, 0x00


	//----- nvinfo : EIATTR_SPARSE_MMA_MASK
	.align		4
.L_63:
        /*0028*/ 	.byte	0x03, 0x50
        /*002a*/ 	.short	0x0000


	//----- nvinfo : EIATTR_MAXREG_COUNT
	.align		4
        /*002c*/ 	.byte	0x03, 0x1b
        /*002e*/ 	.short	0x00ff


	//----- nvinfo : EIATTR_MERCURY_ISA_VERSION
	.align		4
        /*0030*/ 	.byte	0x03, 0x5f
        /*0032*/ 	.short	0x0101


	//----- nvinfo : EIATTR_VRC_CTA_INIT_COUNT
	.align		4
        /*0034*/ 	.byte	0x02, 0x4a
	.zero		1
	.zero		1


	//----- nvinfo : EIATTR_EXIT_INSTR_OFFSETS
	.align		4
        /*0038*/ 	.byte	0x04, 0x1c
        /*003a*/ 	.short	(.L_65 - .L_64)


	//   ....[0]....
.L_64:
        /*003c*/ 	.word	0x000001f0


	//----- nvinfo : EIATTR_MAX_THREADS
	.align		4
.L_65:
        /*0040*/ 	.byte	0x04, 0x05
        /*0042*/ 	.short	(.L_67 - .L_66)
.L_66:
        /*0044*/ 	.word	0x00000020
        /*0048*/ 	.word	0x00000001
        /*004c*/ 	.word	0x00000001


	//----- nvinfo : EIATTR_CBANK_PARAM_SIZE
	.align		4
.L_67:
        /*0050*/ 	.byte	0x03, 0x19
        /*0052*/ 	.short	0x0010


	//----- nvinfo : EIATTR_PARAM_CBANK
	.align		4
        /*0054*/ 	.byte	0x04, 0x0a
        /*0056*/ 	.short	(.L_69 - .L_68)
	.align		4
.L_68:
        /*0058*/ 	.word	index@(.nv.constant0.default_function_kernel)
        /*005c*/ 	.short	0x0380
        /*005e*/ 	.short	0x0010


	//----- nvinfo : EIATTR_SW_WAR
	.align		4
.L_69:
        /*0060*/ 	.byte	0x04, 0x36
        /*0062*/ 	.short	(.L_71 - .L_70)
.L_70:
        /*0064*/ 	.word	0x00000008
.L_71:


//--------------------- .nv.info.default_function_kernel_3 --------------------------
	.section	.nv.info.default_function_kernel_3,"",@"SHT_CUDA_INFO"
	.sectionflags	@""
	.align	4


	//----- nvinfo : EIATTR_CUDA_API_VERSION
	.align		4
        /*0000*/ 	.byte	0x04, 0x37
        /*0002*/ 	.short	(.L_73 - .L_72)
.L_72:
        /*0004*/ 	.word	0x00000082


	//----- nvinfo : EIATTR_KPARAM_INFO
	.align		4
.L_73:
        /*0008*/ 	.byte	0x04, 0x17
        /*000a*/ 	.short	(.L_75 - .L_74)
.L_74:
        /*000c*/ 	.word	0x00000000
        /*0010*/ 	.short	0x0001
        /*0012*/ 	.short	0x0008
        /*0014*/ 	.byte	0x00, 0xf5, 0x21, 0x00


	//----- nvinfo : EIATTR_KPARAM_INFO
	.align		4
.L_75:
        /*0018*/ 	.byte	0x04, 0x17
        /*001a*/ 	.short	(.L_77 - .L_76)
.L_76:
        /*001c*/ 	.word	0x00000000
        /*0020*/ 	.short	0x0000
        /*0022*/ 	.short	0x0000
        /*0024*/ 	.byte	0x00, 0xf5, 0x21, 0x00


	//----- nvinfo : EIATTR_SPARSE_MMA_MASK
	.align		4
.L_77:
        /*0028*/ 	.byte	0x03, 0x50
        /*002a*/ 	.short	0x0000


	//----- nvinfo : EIATTR_MAXREG_COUNT
	.align		4
        /*002c*/ 	.byte	0x03, 0x1b
        /*002e*/ 	.short	0x00ff


	//----- nvinfo : EIATTR_MERCURY_ISA_VERSION
	.align		4
        /*0030*/ 	.byte	0x03, 0x5f
        /*0032*/ 	.short	0x0101


	//----- nvinfo : EIATTR_VRC_CTA_INIT_COUNT
	.align		4
        /*0034*/ 	.byte	0x02, 0x4a
	.zero		1
	.zero		1


	//----- nvinfo : EIATTR_EXIT_INSTR_OFFSETS
	.align		4
        /*0038*/ 	.byte	0x04, 0x1c
        /*003a*/ 	.short	(.L_79 - .L_78)


	//   ....[0]....
.L_78:
        /*003c*/ 	.word	0x00000340


	//----- nvinfo : EIATTR_MAX_THREADS
	.align		4
.L_79:
        /*0040*/ 	.byte	0x04, 0x05
        /*0042*/ 	.short	(.L_81 - .L_80)
.L_80:
        /*0044*/ 	.word	0x00000018
        /*0048*/ 	.word	0x00000001
        /*004c*/ 	.word	0x00000001


	//----- nvinfo : EIATTR_CBANK_PARAM_SIZE
	.align		4
.L_81:
        /*0050*/ 	.byte	0x03, 0x19
        /*0052*/ 	.short	0x0010


	//----- nvinfo : EIATTR_PARAM_CBANK
	.align		4
        /*0054*/ 	.byte	0x04, 0x0a
        /*0056*/ 	.short	(.L_83 - .L_82)
	.align		4
.L_82:
        /*0058*/ 	.word	index@(.nv.constant0.default_function_kernel_3)
        /*005c*/ 	.short	0x0380
        /*005e*/ 	.short	0x0010


	//----- nvinfo : EIATTR_SW_WAR
	.align		4
.L_83:
        /*0060*/ 	.byte	0x04, 0x36
        /*0062*/ 	.short	(.L_85 - .L_84)
.L_84:
        /*0064*/ 	.word	0x00000008
.L_85:


//--------------------- .nv.info.default_function_kernel_1 --------------------------
	.section	.nv.info.default_function_kernel_1,"",@"SHT_CUDA_INFO"
	.sectionflags	@""
	.align	4


	//----- nvinfo : EIATTR_CUDA_API_VERSION
	.align		4
        /*0000*/ 	.byte	0x04, 0x37
        /*0002*/ 	.short	(.L_87 - .L_86)
.L_86:
        /*0004*/ 	.word	0x00000082


	//----- nvinfo : EIATTR_KPARAM_INFO
	.align		4
.L_87:
        /*0008*/ 	.byte	0x04, 0x17
        /*000a*/ 	.short	(.L_89 - .L_88)
.L_88:
        /*000c*/ 	.word	0x00000000
        /*0010*/ 	.short	0x0001
        /*0012*/ 	.short	0x0008
        /*0014*/ 	.byte	0x00, 0xf5, 0x21, 0x00


	//----- nvinfo : EIATTR_KPARAM_INFO
	.align		4
.L_89:
        /*0018*/ 	.byte	0x04, 0x17
        /*001a*/ 	.short	(.L_91 - .L_90)
.L_90:
        /*001c*/ 	.word	0x00000000
        /*0020*/ 	.short	0x0000
        /*0022*/ 	.short	0x0000
        /*0024*/ 	.byte	0x00, 0xf5, 0x21, 0x00


	//----- nvinfo : EIATTR_SPARSE_MMA_MASK
	.align		4
.L_91:
        /*0028*/ 	.byte	0x03, 0x50
        /*002a*/ 	.short	0x0000


	//----- nvinfo : EIATTR_MAXREG_COUNT
	.align		4
        /*002c*/ 	.byte	0x03, 0x1b
        /*002e*/ 	.short	0x00ff


	//----- nvinfo : EIATTR_MERCURY_ISA_VERSION
	.align		4
        /*0030*/ 	.byte	0x03, 0x5f
        /*0032*/ 	.short	0x0101


	//----- nvinfo : EIATTR_VRC_CTA_INIT_COUNT
	.align		4
        /*0034*/ 	.byte	0x02, 0x4a
	.zero		1
	.zero		1


	//----- nvinfo : EIATTR_EXIT_INSTR_OFFSETS
	.align		4
        /*0038*/ 	.byte	0x04, 0x1c
        /*003a*/ 	.short	(.L_93 - .L_92)


	//   ....[0]....
.L_92:
        /*003c*/ 	.word	0x00000360


	//----- nvinfo : EIATTR_MAX_THREADS
	.align		4
.L_93:
        /*0040*/ 	.byte	0x04, 0x05
        /*0042*/ 	.short	(.L_95 - .L_94)
.L_94:
        /*0044*/ 	.word	0x00000020
        /*0048*/ 	.word	0x00000001
        /*004c*/ 	.word	0x00000001


	//----- nvinfo : EIATTR_CBANK_PARAM_SIZE
	.align		4
.L_95:
        /*0050*/ 	.byte	0x03, 0x19
        /*0052*/ 	.short	0x0010


	//----- nvinfo : EIATTR_PARAM_CBANK
	.align		4
        /*0054*/ 	.byte	0x04, 0x0a
        /*0056*/ 	.short	(.L_97 - .L_96)
	.align		4
.L_96:
        /*0058*/ 	.word	index@(.nv.constant0.default_function_kernel_1)
        /*005c*/ 	.short	0x0380
        /*005e*/ 	.short	0x0010


	//----- nvinfo : EIATTR_SW_WAR
	.align		4
.L_97:
        /*0060*/ 	.byte	0x04, 0x36
        /*0062*/ 	.short	(.L_99 - .L_98)
.L_98:
        /*0064*/ 	.word	0x00000008
.L_99:


//--------------------- .nv.callgraph             --------------------------
	.section	.nv.callgraph,"",@"SHT_CUDA_CALLGRAPH"
	.align	4
	.sectionentsize	8
	.align		4
        /*0000*/ 	.word	0x00000000
	.align		4
        /*0004*/ 	.word	0xffffffff
	.align		4
        /*0008*/ 	.word	0x00000000
	.align		4
        /*000c*/ 	.word	0xfffffffe
	.align		4
        /*0010*/ 	.word	0x00000000
	.align		4
        /*0014*/ 	.word	0xfffffffd
	.align		4
        /*0018*/ 	.word	0x00000000
	.align		4
        /*001c*/ 	.word	0xfffffffc


//--------------------- .text.default_function_kernel_2 --------------------------
	.section	.text.default_function_kernel_2,"ax",@progbits
	.align	128
        .global         default_function_kernel_2
        .type           default_function_kernel_2,@function
        .size           default_function_kernel_2,(.L_x_5 - default_function_kernel_2)
        .other          default_function_kernel_2,@"STO_CUDA_ENTRY STV_DEFAULT"
default_function_kernel_2:
.text.default_function_kernel_2:
[----:B------:R-:W-:Y:S01]  /*0000*/  LDC R1, c[0x0][0x37c] ;  /* 0x0000df00ff017b82 */ /* 0x000fe20000000800 */
[----:B------:R-:W0:Y:S07]  /*0010*/  S2R R5, SR_TID.X ;  /* 0x0000000000057919 */ /* 0x000e2e0000002100 */
[----:B------:R-:W1:Y:S01]  /*0020*/  S2UR UR4, SR_CTAID.X ;  /* 0x00000000000479c3 */ /* 0x000e620000002500 */
[----:B------:R-:W2:Y:S07]  /*0030*/  LDCU.64 UR6, c[0x0][0x358] ;  /* 0x00006b00ff0677ac */ /* 0x000eae0008000a00 */
[----:B------:R-:W3:Y:S01]  /*0040*/  LDC.64 R2, c[0x0][0x388] ;  /* 0x0000e200ff027b82 */ /* 0x000ee20000000a00 */
[----:B-1----:R-:W-:-:S06]  /*0050*/  USHF.L.U32 UR4, UR4, 0x5, URZ ;  /* 0x0000000504047899 */ /* 0x002fcc00080006ff */
[----:B0-----:R-:W-:-:S05]  /*0060*/  LOP3.LUT R5, R5, UR4, RZ, 0xfc, !PT ;  /* 0x0000000405057c12 */ /* 0x001fca000f8efcff */
[----:B---3--:R-:W-:-:S05]  /*0070*/  IMAD.WIDE.U32 R2, R5, 0x4, R2 ;  /* 0x0000000405027825 */ /* 0x008fca00078e0002 */
[----:B--2---:R-:W2:Y:S01]  /*0080*/  LDG.E.CONSTANT R0, desc[UR6][R2.64] ;  /* 0x0000000602007981 */ /* 0x004ea2000c1e9900 */
[----:B------:R-:W-:Y:S01]  /*0090*/  HFMA2 R8, -RZ, RZ, 1.625, 0 ;  /* 0x3e800000ff087431 */ /* 0x000fe200000001ff */
[----:B------:R-:W-:Y:S01]  /*00a0*/  MOV R9, 0x3d39bf78 ;  /* 0x3d39bf7800097802 */ /* 0x000fe20000000f00 */
[C---:B--2---:R-:W-:Y:S01]  /*00b0*/  FADD R4, -|R0|.reuse, 1 ;  /* 0x3f80000000047421 */ /* 0x044fe20000000300 */
[----:B------:R-:W-:-:S05]  /*00c0*/  FSETP.GT.AND P0, PT, |R0|, 8.50705917302346158658e+37, PT ;  /* 0x7e8000000000780b */ /* 0x000fca0003f04200 */
[----:B------:R-:W0:Y:S02]  /*00d0*/  MUFU.RCP R4, R4 ;  /* 0x0000000400047308 */ /* 0x000e240000001000 */
[----:B0-----:R-:W-:-:S04]  /*00e0*/  FADD R7, R4, R4 ;  /* 0x0000000404077221 */ /* 0x001fc80000000000 */
[----:B------:R-:W-:-:S05]  /*00f0*/  FMUL R7, |R0|, R7 ;  /* 0x0000000700077220 */ /* 0x000fca0000400200 */
[----:B------:R-:W-:-:S04]  /*0100*/  FSEL R7, R7, -2, !P0 ;  /* 0xc000000007077808 */ /* 0x000fc80004000000 */
[C---:B------:R-:W-:Y:S01]  /*0110*/  ISETP.GE.U32.AND P0, PT, R7.reuse, 0x7f800000, PT ;  /* 0x7f8000000700780c */ /* 0x040fe20003f06070 */
[----:B------:R-:W-:-:S03]  /*0120*/  FADD.RZ R6, R7, 1 ;  /* 0x3f80000007067421 */ /* 0x000fc6000000c000 */
[----:B------:R-:W-:Y:S02]  /*0130*/  ISETP.GT.AND P1, PT, R7, -0x40800000, P0 ;  /* 0xbf8000000700780c */ /* 0x000fe40000724270 */
[----:B------:R-:W-:-:S04]  /*0140*/  IADD3 R6, PT, PT, R6, -0x3f400000, RZ ;  /* 0xc0c0000006067810 */ /* 0x000fc80007ffe0ff */
[----:B------:R-:W-:-:S04]  /*0150*/  LOP3.LUT R6, R6, 0xff800000, RZ, 0xc0, !PT ;  /* 0xff80000006067812 */ /* 0x000fc800078ec0ff */
[----:B------:R-:W-:Y:S02]  /*0160*/  IADD3 R3, PT, PT, -R6, 0x40800000, RZ ;  /* 0x4080000006037810 */ /* 0x000fe40007ffe1ff */
[-C--:B------:R-:W-:Y:S02]  /*0170*/  IADD3 R2, PT, PT, R7, -R6.reuse, RZ ;  /* 0x8000000607027210 */ /* 0x080fe40007ffe0ff */
[----:B------:R-:W-:Y:S01]  /*0180*/  I2FP.F32.S32 R6, R6 ;  /* 0x0000000600067245 */ /* 0x000fe20000201400 */
[----:B------:R-:W-:-:S04]  /*0190*/  FFMA R3, R3, R8, -1 ;  /* 0xbf80000003037423 */ /* 0x000fc80000000008 */
[----:B------:R-:W-:Y:S01]  /*01a0*/  FADD R4, R2, R3 ;  /* 0x0000000302047221 */ /* 0x000fe20000000000 */
[----:B------:R-:W-:-:S03]  /*01b0*/  FMUL R6, R6, 1.1920928955078125e-07 ;  /* 0x3400000006067820 */ /* 0x000fc60000400000 */
[----:B------:R-:W-:-:S04]  /*01c0*/  FFMA R3, R4, -R9, 0.10546888411045074463 ;  /* 0x3dd8001204037423 */ /* 0x000fc80000000809 */
[----:B------:R-:W-:-:S04]  /*01d0*/  FFMA R3, R4, R3, -0.13229703903198242188 ;  /* 0xbe0778e004037423 */ /* 0x000fc80000000003 */
[----:B------:R-:W-:-:S04]  /*01e0*/  FFMA R3, R4, R3, 0.14491446316242218018 ;  /* 0x3e14647504037423 */ /* 0x000fc80000000003 */
[----:B------:R-:W-:-:S04]  /*01f0*/  FFMA R3, R4, R3, -0.16641564667224884033 ;  /* 0xbe2a68dd04037423 */ /* 0x000fc80000000003 */
[----:B------:R-:W-:-:S04]  /*0200*/  FFMA R3, R4, R3, 0.19988867640495300293 ;  /* 0x3e4caf9e04037423 */ /* 0x000fc80000000003 */
[----:B------:R-:W-:-:S04]  /*0210*/  FFMA R3, R4, R3, -0.25000196695327758789 ;  /* 0xbe80004204037423 */ /* 0x000fc80000000003 */
[----:B------:R-:W-:-:S04]  /*0220*/  FFMA R3, R4, R3, 0.33333510160446166992 ;  /* 0x3eaaaae604037423 */ /* 0x000fc80000000003 */
[C---:B------:R-:W-:Y:S02]  /*0230*/  FFMA R9, R4.reuse, R3, -0.5 ;  /* 0xbf00000004097423 */ /* 0x040fe40000000003 */
[----:B------:R-:W0:Y:S02]  /*0240*/  LDC.64 R2, c[0x0][0x380] ;  /* 0x0000e000ff027b82 */ /* 0x000e240000000a00 */
[----:B------:R-:W-:-:S04]  /*0250*/  FMUL R9, R4, R9 ;  /* 0x0000000904097220 */ /* 0x000fc80000400000 */
[----:B------:R-:W-:Y:S01]  /*0260*/  FFMA R9, R4, R9, R4 ;  /* 0x0000000904097223 */ /* 0x000fe20000000004 */
[----:B------:R-:W-:-:S03]  /*0270*/  @P0 MOV R4, 0x7f800000 ;  /* 0x7f80000000040802 */ /* 0x000fc60000000f00 */
[----:B------:R-:W-:Y:S01]  /*0280*/  FFMA R6, R6, 0.69314718246459960938, R9 ;  /* 0x3f31721806067823 */ /* 0x000fe20000000009 */
[----:B------:R-:W-:Y:S02]  /*0290*/  HFMA2 R9, -RZ, RZ, 1.75, 0 ;  /* 0x3f000000ff097431 */ /* 0x000fe400000001ff */
[C---:B------:R-:W-:Y:S01]  /*02a0*/  @P1 FFMA R6, R7.reuse, R4, +INF ;  /* 0x7f80000007061423 */ /* 0x040fe20000000004 */
[----:B------:R-:W-:-:S04]  /*02b0*/  @P0 FSETP.NEU.AND P1, PT, R7, RZ, PT ;  /* 0x000000ff0700020b */ /* 0x000fc80003f2d000 */
[----:B------:R-:W-:Y:S02]  /*02c0*/  @P0 FSEL R6, R6, -RZ, P1 ;  /* 0x800000ff06060208 */ /* 0x000fe40000800000 */
[----:B------:R-:W-:Y:S01]  /*02d0*/  LOP3.LUT R7, R9, 0x80000000, R0, 0xb8, !PT ;  /* 0x8000000009077812 */ /* 0x000fe200078eb800 */
[----:B0-----:R-:W-:-:S04]  /*02e0*/  IMAD.WIDE.U32 R2, R5, 0x4, R2 ;  /* 0x0000000405027825 */ /* 0x001fc800078e0002 */
[----:B------:R-:W-:-:S05]  /*02f0*/  FMUL R7, R7, R6 ;  /* 0x0000000607077220 */ /* 0x000fca0000400000 */
[----:B------:R-:W-:Y:S01]  /*0300*/  STG.E desc[UR6][R2.64], R7 ;  /* 0x0000000702007986 */ /* 0x000fe2000c101906 */
[----:B------:R-:W-:Y:S05]  /*0310*/  EXIT ;  /* 0x000000000000794d */ /* 0x000fea0003800000 */
.L_x_0:
[----:B------:R-:W-:-:S00]  /*0320*/  BRA `(.L_x_0) ;  /* 0xfffffffc00fc7947 */ /* 0x000fc0000383ffff */
[----:B------:R-:W-:-:S00]  /*0330*/  NOP ;  /* 0x0000000000007918 */ /* 0x000fc00000000000 */
        /* <DEDUP_REMOVED lines=12> */
.L_x_5:


//--------------------- .text.default_function_kernel_4 --------------------------
	.section	.text.default_function_kernel_4,"ax",@progbits
	.align	128
        .global         default_function_kernel_4
        .type           default_function_kernel_4,@function
        .size           default_function_kernel_4,(.L_x_6 - default_function_kernel_4)
        .other          default_function_kernel_4,@"STO_CUDA_ENTRY STV_DEFAULT"
default_function_kernel_4:
.text.default_function_kernel_4:
        /* <DEDUP_REMOVED lines=9> */
[----:B------:R-:W-:Y:S02]  /*0090*/  HFMA2 R8, -RZ, RZ, 1.625, 0 ;  /* 0x3e800000ff087431 */ /* 0x000fe400000001ff */
[C---:B--2---:R-:W-:Y:S01]  /*00a0*/  FFMA R4, R0.reuse, R0, 1 ;  /* 0x3f80000000047423 */ /* 0x044fe20000000000 */
[----:B------:R-:W-:-:S03]  /*00b0*/  FSETP.GT.AND P0, PT, |R0|, 8388608, PT ;  /* 0x4b0000000000780b */ /* 0x000fc60003f04200 */
[----:B------:R-:W0:Y:S02]  /*00c0*/  MUFU.RSQ R7, R4 ;  /* 0x0000000400077308 */ /* 0x000e240000001400 */
[----:B0-----:R-:W-:-:S06]  /*00d0*/  FFMA R7, R4, R7, 1 ;  /* 0x3f80000004077423 */ /* 0x001fcc0000000007 */
[----:B------:R-:W0:Y:S02]  /*00e0*/  MUFU.RCP R7, R7 ;  /* 0x0000000700077308 */ /* 0x000e240000001000 */
[----:B0-----:R-:W-:Y:S01]  /*00f0*/  FMUL R9, |R0|, R7 ;  /* 0x0000000700097220 */ /* 0x001fe20000400200 */
[----:B------:R-:W-:-:S03]  /*0100*/  MOV R7, 0x3d39bf78 ;  /* 0x3d39bf7800077802 */ /* 0x000fc60000000f00 */
[----:B------:R-:W-:-:S05]  /*0110*/  FFMA R9, |R0|, R9, |R0| ;  /* 0x0000000900097223 */ /* 0x000fca0000000600 */
[----:B------:R-:W-:-:S04]  /*0120*/  FSEL R9, |R0|, R9, P0 ;  /* 0x0000000900097208 */ /* 0x000fc80000000200 */
        /* <DEDUP_REMOVED lines=18> */
[----:B------:R-:W-:-:S04]  /*0250*/  FFMA R3, R2, R3, -0.5 ;  /* 0xbf00000002037423 */ /* 0x000fc80000000003 */
[----:B------:R-:W-:-:S04]  /*0260*/  FMUL R3, R2, R3 ;  /* 0x0000000302037220 */ /* 0x000fc80000400000 */
[----:B------:R-:W-:Y:S01]  /*0270*/  FFMA R3, R2, R3, R2 ;  /* 0x0000000302037223 */ /* 0x000fe20000000002 */
[----:B------:R-:W-:-:S03]  /*0280*/  @P1 MOV R2, 0x7f800000 ;  /* 0x7f80000000021802 */ /* 0x000fc60000000f00 */
[----:B------:R-:W-:Y:S02]  /*0290*/  FFMA R6, R6, 0.69314718246459960938, R3 ;  /* 0x3f31721806067823 */ /* 0x000fe40000000003 */
[C---:B------:R-:W-:Y:S01]  /*02a0*/  @P2 FFMA R6, R9.reuse, R2, +INF ;  /* 0x7f80000009062423 */ /* 0x040fe20000000002 */
[----:B------:R-:W-:Y:S01]  /*02b0*/  @P1 FSETP.NEU.AND P2, PT, R9, RZ, PT ;  /* 0x000000ff0900120b */ /* 0x000fe20003f4d000 */
[----:B------:R-:W0:Y:S03]  /*02c0*/  LDC.64 R2, c[0x0][0x380] ;  /* 0x0000e000ff027b82 */ /* 0x000e260000000a00 */
[----:B------:R-:W-:-:S05]  /*02d0*/  @P1 FSEL R6, R6, -RZ, P2 ;  /* 0x800000ff06061208 */ /* 0x000fca0001000000 */
[----:B------:R-:W-:Y:S01]  /*02e0*/  @P0 FADD R6, R6, 0.69314718246459960938 ;  /* 0x3f31721806060421 */ /* 0x000fe20000000000 */
[----:B------:R-:W-:-:S04]  /*02f0*/  FSETP.NAN.AND P0, PT, |R0|, |R0|, PT ;  /* 0x400000000000720b */ /* 0x000fc80003f08200 */
[----:B------:R-:W-:-:S04]  /*0300*/  LOP3.LUT R4, R6, 0x80000000, R0, 0xb8, !PT ;  /* 0x8000000006047812 */ /* 0x000fc800078eb800 */
[----:B------:R-:W-:-:S05]  /*0310*/  FSEL R7, R4, R6, !P0 ;  /* 0x0000000604077208 */ /* 0x000fca0004000000 */
[----:B------:R-:W-:Y:S01]  /*0320*/  FADD R7, R0, R7 ;  /* 0x0000000700077221 */ /* 0x000fe20000000000 */
[----:B0-----:R-:W-:-:S05]  /*0330*/  IMAD.WIDE.U32 R2, R5, 0x4, R2 ;  /* 0x0000000405027825 */ /* 0x001fca00078e0002 */
[----:B------:R-:W-:Y:S01]  /*0340*/  STG.E desc[UR6][R2.64], R7 ;  /* 0x0000000702007986 */ /* 0x000fe2000c101906 */
[----:B------:R-:W-:Y:S05]  /*0350*/  EXIT ;  /* 0x000000000000794d */ /* 0x000fea0003800000 */
.L_x_1:
        /* <DEDUP_REMOVED lines=10> */
.L_x_6:


//--------------------- .text.default_function_kernel --------------------------
	.section	.text.default_function_kernel,"ax",@progbits
	.align	128
        .global         default_function_kernel
        .type           default_function_kernel,@function
        .size           default_function_kernel,(.L_x_7 - default_function_kernel)
        .other          default_function_kernel,@"STO_CUDA_ENTRY STV_DEFAULT"
default_function_kernel:
.text.default_function_kernel:
        /* <DEDUP_REMOVED lines=8> */
[----:B--2---:R0:W2:Y:S01]  /*0080*/  LDG.E.CONSTANT R0, desc[UR6][R2.64] ;  /* 0x0000000602007981 */ /* 0x0040a2000c1e9900 */
[----:B------:R-:W-:Y:S01]  /*0090*/  HFMA2 R9, -RZ, RZ, 0.890625, -0.00056934356689453125 ;  /* 0x3b2090aaff097431 */ /* 0x000fe200000001ff */
[----:B------:R-:W-:Y:S01]  /*00a0*/  MOV R6, 0x3f6ee581 ;  /* 0x3f6ee58100067802 */ /* 0x000fe20000000f00 */
[----:B0-----:R-:W0:Y:S02]  /*00b0*/  LDC.64 R2, c[0x0][0x380] ;  /* 0x0000e000ff027b82 */ /* 0x001e240000000a00 */
[----:B0-----:R-:W-:Y:S01]  /*00c0*/  IMAD.WIDE.U32 R2, R5, 0x4, R2 ;  /* 0x0000000405027825 */ /* 0x001fe200078e0002 */
[----:B--2---:R-:W0:Y:S01]  /*00d0*/  MUFU.RCP R7, |R0| ;  /* 0x4000000000077308 */ /* 0x004e220000001000 */
[----:B------:R-:W-:-:S04]  /*00e0*/  FSETP.GT.AND P0, PT, |R0|, 1, PT ;  /* 0x3f8000000000780b */ /* 0x000fc80003f04200 */
[----:B0-----:R-:W-:-:S05]  /*00f0*/  FSEL R7, R7, |R0|, P0 ;  /* 0x4000000007077208 */ /* 0x001fca0000000000 */
[----:B------:R-:W-:-:S04]  /*0100*/  FMUL R4, R7, R7 ;  /* 0x0000000707047220 */ /* 0x000fc80000400000 */
[----:B------:R-:W-:-:S04]  /*0110*/  FFMA R9, R4, R9, -0.014396979473531246185 ;  /* 0xbc6be14f04097423 */ /* 0x000fc80000000009 */
[----:B------:R-:W-:-:S04]  /*0120*/  FFMA R9, R4, R9, 0.039849750697612762451 ;  /* 0x3d23397e04097423 */ /* 0x000fc80000000009 */
[----:B------:R-:W-:-:S04]  /*0130*/  FFMA R9, R4, R9, -0.072529748082160949707 ;  /* 0xbd948a7a04097423 */ /* 0x000fc80000000009 */
[----:B------:R-:W-:-:S04]  /*0140*/  FFMA R9, R4, R9, 0.10518480092287063599 ;  /* 0x3dd76b2104097423 */ /* 0x000fc80000000009 */
[----:B------:R-:W-:-:S04]  /*0150*/  FFMA R9, R4, R9, -0.14171802997589111328 ;  /* 0xbe111e8804097423 */ /* 0x000fc80000000009 */
[----:B------:R-:W-:-:S04]  /*0160*/  FFMA R9, R4, R9, 0.19988775253295898438 ;  /* 0x3e4caf6004097423 */ /* 0x000fc80000000009 */
[----:B------:R-:W-:-:S04]  /*0170*/  FFMA R9, R4, R9, -0.33332940936088562012 ;  /* 0xbeaaaa2704097423 */ /* 0x000fc80000000009 */
[----:B------:R-:W-:-:S04]  /*0180*/  FMUL R4, R4, R9 ;  /* 0x0000000904047220 */ /* 0x000fc80000400000 */
[----:B------:R-:W-:-:S04]  /*0190*/  FFMA R7, R7, R4, R7 ;  /* 0x0000000407077223 */ /* 0x000fc80000000007 */
[----:B------:R-:W-:Y:S01]  /*01a0*/  @P0 FFMA R7, R6, 1.6832555532455444336, -R7 ;  /* 0x3fd774eb06070823 */ /* 0x000fe20000000807 */
[----:B------:R-:W-:-:S04]  /*01b0*/  FSETP.NAN.AND P0, PT, |R0|, |R0|, PT ;  /* 0x400000000000720b */ /* 0x000fc80003f08200 */
[----:B------:R-:W-:-:S04]  /*01c0*/  LOP3.LUT R0, R7, 0x80000000, R0, 0xb8, !PT ;  /* 0x8000000007007812 */ /* 0x000fc800078eb800 */
[----:B------:R-:W-:-:S05]  /*01d0*/  FSEL R7, R0, R7, !P0 ;  /* 0x0000000700077208 */ /* 0x000fca0004000000 */
[----:B------:R-:W-:Y:S01]  /*01e0*/  STG.E desc[UR6][R2.64], R7 ;  /* 0x0000000702007986 */ /* 0x000fe2000c101906 */
[----:B------:R-:W-:Y:S05]  /*01f0*/  EXIT ;  /* 0x000000000000794d */ /* 0x000fea0003800000 */
.L_x_2:
        /* <DEDUP_REMOVED lines=16> */
.L_x_7:


//--------------------- .text.default_function_kernel_3 --------------------------
	.section	.text.default_function_kernel_3,"ax",@progbits
	.align	128
        .global         default_function_kernel_3
        .type           default_function_kernel_3,@function
        .size           default_function_kernel_3,(.L_x_8 - default_function_kernel_3)
        .other          default_function_kernel_3,@"STO_CUDA_ENTRY STV_DEFAULT"
default_function_kernel_3:
.text.default_function_kernel_3:
[----:B------:R-:W-:Y:S01]  /*0000*/  LDC R1, c[0x0][0x37c] ;  /* 0x0000df00ff017b82 */ /* 0x000fe20000000800 */
[----:B------:R-:W0:Y:S07]  /*0010*/  S2R R5, SR_CTAID.X ;  /* 0x0000000000057919 */ /* 0x000e2e0000002500 */
[----:B------:R-:W1:Y:S01]  /*0020*/  LDC.64 R2, c[0x0][0x388] ;  /* 0x0000e200ff027b82 */ /* 0x000e620000000a00 */
[----:B------:R-:W2:Y:S01]  /*0030*/  LDCU.64 UR4, c[0x0][0x358] ;  /* 0x00006b00ff0477ac */ /* 0x000ea20008000a00 */
[----:B------:R-:W0:Y:S02]  /*0040*/  S2R R0, SR_TID.X ;  /* 0x0000000000007919 */ /* 0x000e240000002100 */
[----:B0-----:R-:W-:-:S04]  /*0050*/  IMAD R5, R5, 0x18, R0 ;  /* 0x0000001805057824 */ /* 0x001fc800078e0200 */
[----:B-1----:R-:W-:-:S05]  /*0060*/  IMAD.WIDE.U32 R2, R5, 0x4, R2 ;  /* 0x0000000405027825 */ /* 0x002fca00078e0002 */
        /* <DEDUP_REMOVED lines=46> */
.L_x_3:
        /* <DEDUP_REMOVED lines=11> */
.L_x_8:


//--------------------- .text.default_function_kernel_1 --------------------------
	.section	.text.default_function_kernel_1,"ax",@progbits
	.align	128
        .global         default_function_kernel_1
        .type           default_function_kernel_1,@function
        .size           default_function_kernel_1,(.L_x_9 - default_function_kernel_1)
        .other          default_function_kernel_1,@"STO_CUDA_ENTRY STV_DEFAULT"
default_function_kernel_1:
.text.default_function_kernel_1:
[----:B------:R-:W-:Y:S01]  /*0000*/  LDC R1, c[0x0][0x37c] ;  /* 0x0000df00ff017b82 */ /* 0x000fe20000000800 */
[----:B------:R-:W0:Y:S07]  /*0010*/  S2R R5, SR_TID.X ;  /* 0x0000000000057919 */ /* 0x000e2e0000002100 */
[----:B------:R-:W1:Y:S01]  /*0020*/  S2UR UR4, SR_CTAID.X ;  /* 0x00000000000479c3 */ /* 0x000e620000002500 */
[----:B------:R-:W2:Y:S07]  /*0030*/  LDCU.64 UR6, c[0x0][0x358] ;  /* 0x00006b00ff0677ac */ /* 0x000eae0008000a00 */
[----:B------:R-:W3:Y:S01]  /*0040*/  LDC.64 R2, c[0x0][0x388] ;  /* 0x0000e200ff027b82 */ /* 0x000ee20000000a00 */
[----:B-1----:R-:W-:-:S06]  /*0050*/  USHF.L.U32 UR4, UR4, 0x5, URZ ;  /* 0x0000000504047899 */ /* 0x002fcc00080006ff */
[----:B0-----:R-:W-:-:S05]  /*0060*/  LOP3.LUT R5, R5, UR4, RZ, 0xfc, !PT ;  /* 0x0000000405057c12 */ /* 0x001fca000f8efcff */
[----:B---3--:R-:W-:-:S06]  /*0070*/  IMAD.WIDE.U32 R2, R5, 0x4, R2 ;  /* 0x0000000405027825 */ /* 0x008fcc00078e0002 */
[----:B--2---:R-:W2:Y:S02]  /*0080*/  LDG.E.CONSTANT R2, desc[UR6][R2.64] ;  /* 0x0000000602027981 */ /* 0x004ea4000c1e9900 */
[C---:B--2---:R-:W-:Y:S01]  /*0090*/  FFMA R4, R2.reuse, R2, -1 ;  /* 0xbf80000002047423 */ /* 0x044fe20000000002 */
[----:B------:R-:W-:-:S03]  /*00a0*/  FADD R0, R2, -1 ;  /* 0xbf80000002007421 */ /* 0x000fc60000000000 */
[----:B------:R-:W0:Y:S01]  /*00b0*/  MUFU.RSQ R7, R4 ;  /* 0x0000000400077308 */ /* 0x000e220000001400 */
[----:B------:R-:W-:Y:S02]  /*00c0*/  FSETP.NEU.AND P1, PT, R4, RZ, PT ;  /* 0x000000ff0400720b */ /* 0x000fe40003f2d000 */
[----:B------:R-:W-:Y:S01]  /*00d0*/  ISETP.GT.U32.AND P0, PT, R0, 0x4b000000, PT ;  /* 0x4b0000000000780c */ /* 0x000fe20003f04070 */
[----:B0-----:R-:W-:Y:S01]  /*00e0*/  FMUL R9, R4, R7 ;  /* 0x0000000704097220 */ /* 0x001fe20000400000 */
[----:B------:R-:W-:-:S03]  /*00f0*/  FMUL R6, R7, 0.5 ;  /* 0x3f00000007067820 */ /* 0x000fc60000400000 */
[----:B------:R-:W-:-:S04]  /*0100*/  FFMA R7, -R9, R9, R4 ;  /* 0x0000000909077223 */ /* 0x000fc80000000104 */
[----:B------:R-:W-:Y:S01]  /*0110*/  FFMA R6, R6, R7, R9 ;  /* 0x0000000706067223 */ /* 0x000fe20000000009 */
[----:B------:R-:W-:Y:S01]  /*0120*/  HFMA2 R7, -RZ, RZ, 1.625, 0 ;  /* 0x3e800000ff077431 */ /* 0x000fe200000001ff */
[----:B------:R-:W-:-:S03]  /*0130*/  MOV R9, 0x3d39bf78 ;  /* 0x3d39bf7800097802 */ /* 0x000fc60000000f00 */
[----:B------:R-:W-:-:S04]  /*0140*/  FSEL R6, R6, RZ, P1 ;  /* 0x000000ff06067208 */ /* 0x000fc80000800000 */
[----:B------:R-:W-:-:S05]  /*0150*/  FSEL R3, R6, -1.0000001192092895508, !P0 ;  /* 0xbf80000106037808 */ /* 0x000fca0004000000 */
[----:B------:R-:W-:-:S04]  /*0160*/  FADD R0, R0, R3 ;  /* 0x0000000300007221 */ /* 0x000fc80000000000 */
[C---:B------:R-:W-:Y:S01]  /*0170*/  FADD.RZ R2, R0.reuse, 1 ;  /* 0x3f80000000027421 */ /* 0x040fe2000000c000 */
[----:B------:R-:W-:-:S04]  /*0180*/  ISETP.GE.U32.AND P1, PT, R0, 0x7f800000, PT ;  /* 0x7f8000000000780c */ /* 0x000fc80003f26070 */
[----:B------:R-:W-:Y:S02]  /*0190*/  IADD3 R2, PT, PT, R2, -0x3f400000, RZ ;  /* 0xc0c0000002027810 */ /* 0x000fe40007ffe0ff */
[----:B------:R-:W-:Y:S02]  /*01a0*/  ISETP.GT.AND P2, PT, R0, -0x40800000, P1 ;  /* 0xbf8000000000780c */ /* 0x000fe40000f44270 */
[----:B------:R-:W-:-:S04]  /*01b0*/  LOP3.LUT R3, R2, 0xff800000, RZ, 0xc0, !PT ;  /* 0xff80000002037812 */ /* 0x000fc800078ec0ff */
[----:B------:R-:W-:Y:S02]  /*01c0*/  IADD3 R4, PT, PT, -R3, 0x40800000, RZ ;  /* 0x4080000003047810 */ /* 0x000fe40007ffe1ff */
[-C--:B------:R-:W-:Y:S02]  /*01d0*/  IADD3 R2, PT, PT, R0, -R3.reuse, RZ ;  /* 0x8000000300027210 */ /* 0x080fe40007ffe0ff */
[----:B------:R-:W-:Y:S01]  /*01e0*/  I2FP.F32.S32 R3, R3 ;  /* 0x0000000300037245 */ /* 0x000fe20000201400 */
[----:B------:R-:W-:-:S04]  /*01f0*/  FFMA R7, R4, R7, -1 ;  /* 0xbf80000004077423 */ /* 0x000fc80000000007 */
[----:B------:R-:W-:Y:S01]  /*0200*/  FADD R2, R2, R7 ;  /* 0x0000000702027221 */ /* 0x000fe20000000000 */
[----:B------:R-:W-:-:S03]  /*0210*/  FMUL R4, R3, 1.1920928955078125e-07 ;  /* 0x3400000003047820 */ /* 0x000fc60000400000 */
[----:B------:R-:W-:Y:S01]  /*0220*/  FFMA R7, R2, -R9, 0.10546888411045074463 ;  /* 0x3dd8001202077423 */ /* 0x000fe20000000809 */
[----:B------:R-:W-:-:S03]  /*0230*/  @P1 MOV R9, 0x7f800000 ;  /* 0x7f80000000091802 */ /* 0x000fc60000000f00 */
        /* <DEDUP_REMOVED lines=8> */
[----:B------:R-:W-:Y:S02]  /*02c0*/  FFMA R7, R2, R7, R2 ;  /* 0x0000000702077223 */ /* 0x000fe40000000002 */
[----:B------:R-:W0:Y:S02]  /*02d0*/  LDC.64 R2, c[0x0][0x380] ;  /* 0x0000e000ff027b82 */ /* 0x000e240000000a00 */
[----:B------:R-:W-:Y:S01]  /*02e0*/  FFMA R4, R4, 0.69314718246459960938, R7 ;  /* 0x3f31721804047823 */ /* 0x000fe20000000007 */
[C---:B------:R-:W-:Y:S01]  /*02f0*/  @P2 FFMA R4, R0.reuse, R9, +INF ;  /* 0x7f80000000042423 */ /* 0x040fe20000000009 */
[----:B------:R-:W-:-:S04]  /*0300*/  @P1 FSETP.NEU.AND P2, PT, R0, RZ, PT ;  /* 0x000000ff0000120b */ /* 0x000fc80003f4d000 */
[----:B------:R-:W-:-:S05]  /*0310*/  @P1 FSEL R4, R4, -RZ, P2 ;  /* 0x800000ff04041208 */ /* 0x000fca0001000000 */
[----:B------:R-:W-:Y:S01]  /*0320*/  @P0 FADD R4, R4, 0.69314718246459960938 ;  /* 0x3f31721804040421 */ /* 0x000fe20000000000 */
[----:B0-----:R-:W-:-:S04]  /*0330*/  IMAD.WIDE.U32 R2, R5, 0x4, R2 ;  /* 0x0000000405027825 */ /* 0x001fc800078e0002 */
[----:B------:R-:W-:-:S05]  /*0340*/  FADD R5, |R4|, -RZ ;  /* 0x800000ff04057221 */ /* 0x000fca0000000200 */
[----:B------:R-:W-:Y:S01]  /*0350*/  STG.E desc[UR6][R2.64], R5 ;  /* 0x0000000502007986 */ /* 0x000fe2000c101906 */
[----:B------:R-:W-:Y:S05]  /*0360*/  EXIT ;  /* 0x000000000000794d */ /* 0x000fea0003800000 */
.L_x_4:
        /* <DEDUP_REMOVED lines=9> */
.L_x_9:


//--------------------- .nv.shared.reserved.0     --------------------------
	.section	.nv.shared.reserved.0,"aw",@nobits
	.weak		__nv_reservedSMEM_offset_0_alias
	.size		__nv_reservedSMEM_offset_0_alias, 0, 64
	.other		__nv_reservedSMEM_offset_0_alias,@"STO_CUDA_RESERVED_SHARED STV_DEFAULT"
__nv_reservedSMEM_offset_0_alias:
	.zero		0
	.zero		64


//--------------------- .nv.constant0.default_function_kernel_2 --------------------------
	.section	.nv.constant0.default_function_kernel_2,"a",@progbits
	.sectionflags	@""
	.align	4
.nv.constant0.default_function_kernel_2:
	.zero		912


//--------------------- .nv.constant0.default_function_kernel_4 --------------------------
	.section	.nv.constant0.default_function_kernel_4,"a",@progbits
	.sectionflags	@""
	.align	4
.nv.constant0.default_function_kernel_4:
	.zero		912


//--------------------- .nv.constant0.default_function_kernel --------------------------
	.section	.nv.constant0.default_function_kernel,"a",@progbits
	.sectionflags	@""
	.align	4
.nv.constant0.default_function_kernel:
	.zero		912


//--------------------- .nv.constant0.default_function_kernel_3 --------------------------
	.section	.nv.constant0.default_function_kernel_3,"a",@progbits
	.sectionflags	@""
	.align	4
.nv.constant0.default_function_kernel_3:
	.zero		912


//--------------------- .nv.constant0.default_function_kernel_1 --------------------------
	.section	.nv.constant0.default_function_kernel_1,"a",@progbits
	.sectionflags	@""
	.align	4
.nv.constant0.default_function_kernel_1:
	.zero		912


//--------------------- SYMBOLS --------------------------

	.type		.nv.reservedSmem.offset0,@object
	.size		.nv.reservedSmem.offset0,0x4
